//
// Generated by NVIDIA NVVM Compiler
//
// Compiler Build ID: CL-36424714
// Cuda compilation tools, release 13.0, V13.0.88
// Based on NVVM 20.0.0
//

.version 9.0
.target sm_100
.address_size 64

	// .globl	_Z10sortChunksPii
// _ZZ10sortChunksPiiE3buf has been demoted

.visible .entry _Z10sortChunksPii(
	.param .u64 .ptr .align 1 _Z10sortChunksPii_param_0,
	.param .u32 _Z10sortChunksPii_param_1
)
{
	.reg .pred 	%p<25>;
	.reg .b32 	%r<47>;
	.reg .b64 	%rd<5>;
	// demoted variable
	.shared .align 4 .b8 _ZZ10sortChunksPiiE3buf[1024];
	ld.param.u64 	%rd2, [_Z10sortChunksPii_param_0];
	ld.param.u32 	%r29, [_Z10sortChunksPii_param_1];
	mov.u32 	%r30, %ctaid.x;
	shl.b32 	%r1, %r30, 8;
	mov.u32 	%r2, %tid.x;
	sub.s32 	%r3, %r29, %r1;
	min.s32 	%r4, %r3, 256;
	setp.lt.s32 	%p3, %r3, 1;
	@%p3 bra 	$L__BB0_26;
	cvta.to.global.u64 	%rd3, %rd2;
	setp.ge.s32 	%p4, %r2, %r4;
	add.s32 	%r31, %r1, %r2;
	mul.wide.u32 	%rd4, %r31, 4;
	add.s64 	%rd1, %rd3, %rd4;
	shl.b32 	%r32, %r2, 2;
	mov.u32 	%r33, _ZZ10sortChunksPiiE3buf;
	add.s32 	%r5, %r33, %r32;
	@%p4 bra 	$L__BB0_3;
	ld.global.u32 	%r34, [%rd1];
	st.shared.u32 	[%r5], %r34;
$L__BB0_3:
	bar.sync 	0;
	add.s32 	%r6, %r2, 1;
	max.s32 	%r7, %r4, 1;
	and.b32  	%r8, %r7, 3;
	setp.lt.u32 	%p5, %r3, 4;
	mov.b32 	%r46, 0;
	@%p5 bra 	$L__BB0_18;
	setp.lt.s32 	%p6, %r6, %r4;
	and.b32  	%r46, %r7, 508;
	and.b32  	%r37, %r2, 1;
	setp.eq.b32 	%p7, %r37, 1;
	not.pred 	%p8, %p7;
	and.pred  	%p1, %p8, %p6;
	and.pred  	%p2, %p7, %p6;
	and.b32  	%r38, %r7, 2147483644;
	neg.s32 	%r43, %r38;
$L__BB0_5:
	not.pred 	%p9, %p1;
	@%p9 bra 	$L__BB0_8;
	ld.shared.u32 	%r12, [%r5];
	ld.shared.u32 	%r13, [%r5+4];
	setp.le.s32 	%p10, %r12, %r13;
	@%p10 bra 	$L__BB0_8;
	st.shared.u32 	[%r5], %r13;
	st.shared.u32 	[%r5+4], %r12;
$L__BB0_8:
	bar.sync 	0;
	not.pred 	%p11, %p2;
	@%p11 bra 	$L__BB0_11;
	ld.shared.u32 	%r14, [%r5];
	ld.shared.u32 	%r15, [%r5+4];
	setp.le.s32 	%p12, %r14, %r15;
	@%p12 bra 	$L__BB0_11;
	st.shared.u32 	[%r5], %r15;
	st.shared.u32 	[%r5+4], %r14;
$L__BB0_11:
	bar.sync 	0;
	@%p9 bra 	$L__BB0_14;
	ld.shared.u32 	%r16, [%r5];
	ld.shared.u32 	%r17, [%r5+4];
	setp.le.s32 	%p14, %r16, %r17;
	@%p14 bra 	$L__BB0_14;
	st.shared.u32 	[%r5], %r17;
	st.shared.u32 	[%r5+4], %r16;
$L__BB0_14:
	bar.sync 	0;
	@%p11 bra 	$L__BB0_17;
	ld.shared.u32 	%r18, [%r5];
	ld.shared.u32 	%r19, [%r5+4];
	setp.le.s32 	%p16, %r18, %r19;
	@%p16 bra 	$L__BB0_17;
	st.shared.u32 	[%r5], %r19;
	st.shared.u32 	[%r5+4], %r18;
$L__BB0_17:
	bar.sync 	0;
	add.s32 	%r43, %r43, 4;
	setp.ne.s32 	%p17, %r43, 0;
	@%p17 bra 	$L__BB0_5;
$L__BB0_18:
	setp.eq.s32 	%p18, %r8, 0;
	@%p18 bra 	$L__BB0_24;
	neg.s32 	%r45, %r8;
$L__BB0_20:
	.pragma "nounroll";
	setp.ge.s32 	%p19, %r6, %r4;
	xor.b32  	%r40, %r46, %r2;
	and.b32  	%r41, %r40, 1;
	setp.eq.b32 	%p20, %r41, 1;
	or.pred  	%p21, %p20, %p19;
	@%p21 bra 	$L__BB0_23;
	ld.shared.u32 	%r25, [%r5];
	ld.shared.u32 	%r26, [%r5+4];
	setp.le.s32 	%p22, %r25, %r26;
	@%p22 bra 	$L__BB0_23;
	st.shared.u32 	[%r5], %r26;
	st.shared.u32 	[%r5+4], %r25;
$L__BB0_23:
	bar.sync 	0;
	add.s32 	%r46, %r46, 1;
	add.s32 	%r45, %r45, 1;
	setp.ne.s32 	%p23, %r45, 0;
	@%p23 bra 	$L__BB0_20;
$L__BB0_24:
	setp.ge.s32 	%p24, %r2, %r4;
	@%p24 bra 	$L__BB0_26;
	ld.shared.u32 	%r42, [%r5];
	st.global.u32 	[%rd1], %r42;
$L__BB0_26:
	ret;

}


// ===== COMPILED SASS (sm_100) =====

	.target	sm_100

	.elftype	@"ET_EXEC"


//--------------------- .note.nv.tkinfo           --------------------------
	.section	.note.nv.tkinfo,"",@"SHT_NOTE"
	.sectionflags	@"SHF_NOTE_NV_TKINFO"
	.tkinfo
        /*0018*/ 	.word	0x00000002
        /*0030*/ 	.string	""
        /*0030*/ 	.string	"ptxas"
        /*0030*/ 	.string	"Cuda compilation tools, release 13.0, V13.0.88"
        /*0030*/ 	.string	"Build cuda_13.0.r13.0/compiler.36424714_0"
        /*0030*/ 	.string	"-arch sm_100 -m 64 "



//--------------------- .note.nv.cuinfo           --------------------------
	.section	.note.nv.cuinfo,"",@"SHT_NOTE"
	.sectionflags	@"SHF_NOTE_NV_CUINFO"
        /*0018*/ 	.short	0x0002
        /*001a*/ 	.short	0x0064
        /*001c*/ 	.short	0x0082
	.zero		2


//--------------------- .nv.info                  --------------------------
	.section	.nv.info,"",@"SHT_CUDA_INFO"
	.align	4


	//----- nvinfo : EIATTR_REGCOUNT
	.align		4
        /*0000*/ 	.byte	0x04, 0x2f
        /*0002*/ 	.short	(.L_1 - .L_0)
	.align		4
.L_0:
        /*0004*/ 	.word	index@(_Z10sortChunksPii)
        /*0008*/ 	.word	0x00000010


	//----- nvinfo : EIATTR_FRAME_SIZE
	.align		4
.L_1:
        /*000c*/ 	.byte	0x04, 0x11
        /*000e*/ 	.short	(.L_3 - .L_2)
	.align		4
.L_2:
        /*0010*/ 	.word	index@(_Z10sortChunksPii)
        /*0014*/ 	.word	0x00000000


	//----- nvinfo : EIATTR_MIN_STACK_SIZE
	.align		4
.L_3:
        /*0018*/ 	.byte	0x04, 0x12
        /*001a*/ 	.short	(.L_5 - .L_4)
	.align		4
.L_4:
        /*001c*/ 	.word	index@(_Z10sortChunksPii)
        /*0020*/ 	.word	0x00000000
.L_5:


//--------------------- .nv.compat                --------------------------
	.section	.nv.compat,"",@"SHT_CUDA_COMPAT_INFO"
	.align	4
        /*0000*/ 	.byte	0x02, 0x09, 0x00, 0x00, 0x02, 0x02, 0x01, 0x00, 0x02, 0x05, 0x05, 0x00, 0x03, 0x07, 0x01, 0x01
        /*0010*/ 	.byte	0x02, 0x03, 0x00, 0x00, 0x02, 0x06, 0x01, 0x00, 0x04, 0x0b, 0x08, 0x00, 0x09, 0x00, 0x00, 0x00
        /*0020*/ 	.byte	0x00, 0x00, 0x00, 0x00


//--------------------- .nv.info._Z10sortChunksPii --------------------------
	.section	.nv.info._Z10sortChunksPii,"",@"SHT_CUDA_INFO"
	.sectionflags	@""
	.align	4


	//----- nvinfo : EIATTR_CUDA_API_VERSION
	.align		4
        /*0000*/ 	.byte	0x04, 0x37
        /*0002*/ 	.short	(.L_7 - .L_6)
.L_6:
        /*0004*/ 	.word	0x00000082


	//----- nvinfo : EIATTR_KPARAM_INFO
	.align		4
.L_7:
        /*0008*/ 	.byte	0x04, 0x17
        /*000a*/ 	.short	(.L_9 - .L_8)
.L_8:
        /*000c*/ 	.word	0x00000000
        /*0010*/ 	.short	0x0001
        /*0012*/ 	.short	0x0008
        /*0014*/ 	.byte	0x00, 0xf0, 0x11, 0x00


	//----- nvinfo : EIATTR_KPARAM_INFO
	.align		4
.L_9:
        /*0018*/ 	.byte	0x04, 0x17
        /*001a*/ 	.short	(.L_11 - .L_10)
.L_10:
        /*001c*/ 	.word	0x00000000
        /*0020*/ 	.short	0x0000
        /*0022*/ 	.short	0x0000
        /*0024*/ 	.byte	0x00, 0xf5, 0x21, 0x00


	//----- nvinfo : EIATTR_SPARSE_MMA_MASK
	.align		4
.L_11:
        /*0028*/ 	.byte	0x03, 0x50
        /*002a*/ 	.short	0x0000


	//----- nvinfo : EIATTR_MAXREG_COUNT
	.align		4
        /*002c*/ 	.byte	0x03, 0x1b
        /*002e*/ 	.short	0x00ff


	//----- nvinfo : EIATTR_NUM_BARRIERS
	.align		4
        /*0030*/ 	.byte	0x02, 0x4c
        /*0032*/ 	.byte	0x01
	.zero		1


	//----- nvinfo : EIATTR_MERCURY_ISA_VERSION
	.align		4
        /*0034*/ 	.byte	0x03, 0x5f
        /*0036*/ 	.short	0x0101


	//----- nvinfo : EIATTR_VRC_CTA_INIT_COUNT
	.align		4
        /*0038*/ 	.byte	0x02, 0x4a
	.zero		1
	.zero		1


	//----- nvinfo : EIATTR_EXIT_INSTR_OFFSETS
	.align		4
        /*003c*/ 	.byte	0x04, 0x1c
        /*003e*/ 	.short	(.L_13 - .L_12)


	//   ....[0]....
.L_12:
        /*0040*/ 	.word	0x00000050


	//   ....[1]....
        /*0044*/ 	.word	0x000005c0


	//   ....[2]....
        /*0048*/ 	.word	0x000005f0


	//----- nvinfo : EIATTR_CRS_STACK_SIZE
	.align		4
.L_13:
        /*004c*/ 	.byte	0x04, 0x1e
        /*004e*/ 	.short	(.L_15 - .L_14)
.L_14:
        /*0050*/ 	.word	0x00000000


	//----- nvinfo : EIATTR_CBANK_PARAM_SIZE
	.align		4
.L_15:
        /*0054*/ 	.byte	0x03, 0x19
        /*0056*/ 	.short	0x000c


	//----- nvinfo : EIATTR_PARAM_CBANK
	.align		4
        /*0058*/ 	.byte	0x04, 0x0a
        /*005a*/ 	.short	(.L_17 - .L_16)
	.align		4
.L_16:
        /*005c*/ 	.word	index@(.nv.constant0._Z10sortChunksPii)
        /*0060*/ 	.short	0x0380
        /*0062*/ 	.short	0x000c


	//----- nvinfo : EIATTR_SW_WAR
	.align		4
.L_17:
        /*0064*/ 	.byte	0x04, 0x36
        /*0066*/ 	.short	(.L_19 - .L_18)
.L_18:
        /*0068*/ 	.word	0x00000008
.L_19:


//--------------------- .nv.callgraph             --------------------------
	.section	.nv.callgraph,"",@"SHT_CUDA_CALLGRAPH"
	.align	4
	.sectionentsize	8
	.align		4
        /*0000*/ 	.word	0x00000000
	.align		4
        /*0004*/ 	.word	0xffffffff
	.align		4
        /*0008*/ 	.word	0x00000000
	.align		4
        /*000c*/ 	.word	0xfffffffe
	.align		4
        /*0010*/ 	.word	0x00000000
	.align		4
        /*0014*/ 	.word	0xfffffffd
	.align		4
        /*0018*/ 	.word	0x00000000
	.align		4
        /*001c*/ 	.word	0xfffffffc


//--------------------- .text._Z10sortChunksPii   --------------------------
	.section	.text._Z10sortChunksPii,"ax",@progbits
	.align	128
        .global         _Z10sortChunksPii
        .type           _Z10sortChunksPii,@function
        .size           _Z10sortChunksPii,(.L_x_15 - _Z10sortChunksPii)
        .other          _Z10sortChunksPii,@"STO_CUDA_ENTRY STV_DEFAULT"
_Z10sortChunksPii:
.text._Z10sortChunksPii:
[----:B------:R-:W-:Y:S01]  /*0000*/  LDC R1, c[0x0][0x37c] ;  /* 0x0000df00ff017b82 */ /* 0x000fe20000000800 */
[----:B------:R-:W0:Y:S07]  /*0010*/  S2R R7, SR_CTAID.X ;  /* 0x0000000000077919 */ /* 0x000e2e0000002500 */
[----:B------:R-:W0:Y:S02]  /*0020*/  LDC R4, c[0x0][0x388] ;  /* 0x0000e200ff047b82 */ /* 0x000e240000000800 */
[----:B0-----:R-:W-:-:S05]  /*0030*/  IMAD R4, R7, -0x100, R4 ;  /* 0xffffff0007047824 */ /* 0x001fca00078e0204 */
[----:B------:R-:W-:-:S13]  /*0040*/  ISETP.GE.AND P0, PT, R4, 0x1, PT ;  /* 0x000000010400780c */ /* 0x000fda0003f06270 */
[----:B------:R-:W-:Y:S05]  /*0050*/  @!P0 EXIT ;  /* 0x000000000000894d */ /* 0x000fea0003800000 */
[----:B------:R-:W0:Y:S01]  /*0060*/  S2R R0, SR_TID.X ;  /* 0x0000000000007919 */ /* 0x000e220000002100 */
[----:B------:R-:W1:Y:S01]  /*0070*/  LDC.64 R2, c[0x0][0x380] ;  /* 0x0000e000ff027b82 */ /* 0x000e620000000a00 */
[----:B------:R-:W2:Y:S01]  /*0080*/  LDCU.64 UR6, c[0x0][0x358] ;  /* 0x00006b00ff0677ac */ /* 0x000ea20008000a00 */
[----:B------:R-:W-:-:S04]  /*0090*/  VIMNMX R5, PT, PT, R4, 0x100, PT ;  /* 0x0000010004057848 */ /* 0x000fc80003fe0100 */
[----:B0-----:R-:W-:Y:S01]  /*00a0*/  ISETP.GE.AND P0, PT, R0, R5, PT ;  /* 0x000000050000720c */ /* 0x001fe20003f06270 */
[----:B------:R-:W-:-:S04]  /*00b0*/  IMAD R7, R7, 0x100, R0 ;  /* 0x0000010007077824 */ /* 0x000fc800078e0200 */
[----:B-1----:R-:W-:-:S08]  /*00c0*/  IMAD.WIDE.U32 R2, R7, 0x4, R2 ;  /* 0x0000000407027825 */ /* 0x002fd000078e0002 */
[----:B--2---:R-:W2:Y:S01]  /*00d0*/  @!P0 LDG.E R7, desc[UR6][R2.64] ;  /* 0x0000000602078981 */ /* 0x004ea2000c1e1900 */
[----:B------:R-:W0:Y:S01]  /*00e0*/  S2UR UR5, SR_CgaCtaId ;  /* 0x00000000000579c3 */ /* 0x000e220000008800 */
[----:B------:R-:W-:Y:S01]  /*00f0*/  UMOV UR4, 0x400 ;  /* 0x0000040000047882 */ /* 0x000fe20000000000 */
[----:B------:R-:W-:Y:S01]  /*0100*/  VIMNMX R8, PT, PT, R5, 0x1, !PT ;  /* 0x0000000105087848 */ /* 0x000fe20007fe0100 */
[----:B------:R-:W-:-:S03]  /*0110*/  IMAD.MOV.U32 R11, RZ, RZ, RZ ;  /* 0x000000ffff0b7224 */ /* 0x000fc600078e00ff */
[----:B------:R-:W-:Y:S01]  /*0120*/  LOP3.LUT R9, R8, 0x3, RZ, 0xc0, !PT ;  /* 0x0000000308097812 */ /* 0x000fe200078ec0ff */
[----:B0-----:R-:W-:-:S06]  /*0130*/  ULEA UR4, UR5, UR4, 0x18 ;  /* 0x0000000405047291 */ /* 0x001fcc000f8ec0ff */
[----:B------:R-:W-:-:S05]  /*0140*/  LEA R6, R0, UR4, 0x2 ;  /* 0x0000000400067c11 */ /* 0x000fca000f8e10ff */
[----:B--2---:R0:W-:Y:S01]  /*0150*/  @!P0 STS [R6], R7 ;  /* 0x0000000706008388 */ /* 0x0041e20000000800 */
[----:B------:R-:W-:Y:S01]  /*0160*/  BAR.SYNC.DEFER_BLOCKING 0x0 ;  /* 0x0000000000007b1d */ /* 0x000fe20000010000 */
[----:B------:R-:W-:Y:S01]  /*0170*/  ISETP.GE.U32.AND P0, PT, R4, 0x4, PT ;  /* 0x000000040400780c */ /* 0x000fe20003f06070 */
[----:B------:R-:W-:-:S12]  /*0180*/  VIADD R4, R0, 0x1 ;  /* 0x0000000100047836 */ /* 0x000fd80000000000 */
[----:B0-----:R-:W-:Y:S05]  /*0190*/  @!P0 BRA `(.L_x_0) ;  /* 0x0000000000b88947 */ /* 0x001fea0003800000 */
[----:B------:R-:W-:Y:S02]  /*01a0*/  ISETP.GE.AND P0, PT, R4, R5, PT ;  /* 0x000000050400720c */ /* 0x000fe40003f06270 */
[----:B------:R-:W-:Y:S02]  /*01b0*/  LOP3.LUT R7, R0, 0x1, RZ, 0xc0, !PT ;  /* 0x0000000100077812 */ /* 0x000fe400078ec0ff */
[C---:B------:R-:W-:Y:S02]  /*01c0*/  LOP3.LUT R11, R8.reuse, 0x1fc, RZ, 0xc0, !PT ;  /* 0x000001fc080b7812 */ /* 0x040fe400078ec0ff */
[C---:B------:R-:W-:Y:S02]  /*01d0*/  ISETP.NE.U32.AND P1, PT, R7.reuse, 0x1, !P0 ;  /* 0x000000010700780c */ /* 0x040fe40004725070 */
[----:B------:R-:W-:Y:S02]  /*01e0*/  ISETP.EQ.U32.AND P0, PT, R7, 0x1, !P0 ;  /* 0x000000010700780c */ /* 0x000fe40004702070 */
[----:B------:R-:W-:-:S05]  /*01f0*/  LOP3.LUT R7, R8, 0x7ffffffc, RZ, 0xc0, !PT ;  /* 0x7ffffffc08077812 */ /* 0x000fca00078ec0ff */
[----:B------:R-:W-:-:S07]  /*0200*/  IMAD.MOV R7, RZ, RZ, -R7 ;  /* 0x000000ffff077224 */ /* 0x000fce00078e0a07 */
.L_x_9:
[----:B------:R-:W-:Y:S04]  /*0210*/  BSSY.RECONVERGENT B0, `(.L_x_1) ;  /* 0x0000007000007945 */ /* 0x000fe80003800200 */
[----:B0123--:R-:W-:Y:S05]  /*0220*/  @!P1 BRA `(.L_x_2) ;  /* 0x0000000000149947 */ /* 0x00ffea0003800000 */
[----:B------:R-:W-:Y:S04]  /*0230*/  LDS R13, [R6] ;  /* 0x00000000060d7984 */ /* 0x000fe80000000800 */
[----:B------:R-:W0:Y:S02]  /*0240*/  LDS R8, [R6+0x4] ;  /* 0x0000040006087984 */ /* 0x000e240000000800 */
[----:B0-----:R-:W-:-:S13]  /*0250*/  ISETP.GT.AND P2, PT, R13, R8, PT ;  /* 0x000000080d00720c */ /* 0x001fda0003f44270 */
[----:B------:R0:W-:Y:S04]  /*0260*/  @P2 STS [R6], R8 ;  /* 0x0000000806002388 */ /* 0x0001e80000000800 */
[----:B------:R0:W-:Y:S02]  /*0270*/  @P2 STS [R6+0x4], R13 ;  /* 0x0000040d06002388 */ /* 0x0001e40000000800 */
.L_x_2:
[----:B------:R-:W-:Y:S05]  /*0280*/  BSYNC.RECONVERGENT B0 ;  /* 0x0000000000007941 */ /* 0x000fea0003800200 */
.L_x_1:
[----:B------:R-:W-:Y:S06]  /*0290*/  BAR.SYNC.DEFER_BLOCKING 0x0 ;  /* 0x0000000000007b1d */ /* 0x000fec0000010000 */
[----:B------:R-:W-:Y:S04]  /*02a0*/  BSSY.RECONVERGENT B0, `(.L_x_3) ;  /* 0x0000007000007945 */ /* 0x000fe80003800200 */
[----:B------:R-:W-:Y:S05]  /*02b0*/  @!P0 BRA `(.L_x_4) ;  /* 0x0000000000148947 */ /* 0x000fea0003800000 */
[----:B0-----:R-:W-:Y:S04]  /*02c0*/  LDS R13, [R6] ;  /* 0x00000000060d7984 */ /* 0x001fe80000000800 */
[----:B------:R-:W0:Y:S02]  /*02d0*/  LDS R8, [R6+0x4] ;  /* 0x0000040006087984 */ /* 0x000e240000000800 */
[----:B0-----:R-:W-:-:S13]  /*02e0*/  ISETP.GT.AND P2, PT, R13, R8, PT ;  /* 0x000000080d00720c */ /* 0x001fda0003f44270 */
[----:B------:R1:W-:Y:S04]  /*02f0*/  @P2 STS [R6], R8 ;  /* 0x0000000806002388 */ /* 0x0003e80000000800 */
[----:B------:R1:W-:Y:S02]  /*0300*/  @P2 STS [R6+0x4], R13 ;  /* 0x0000040d06002388 */ /* 0x0003e40000000800 */
.L_x_4:
[----:B------:R-:W-:Y:S05]  /*0310*/  BSYNC.RECONVERGENT B0 ;  /* 0x0000000000007941 */ /* 0x000fea0003800200 */
.L_x_3:
[----:B------:R-:W-:Y:S06]  /*0320*/  BAR.SYNC.DEFER_BLOCKING 0x0 ;  /* 0x0000000000007b1d */ /* 0x000fec0000010000 */
[----:B------:R-:W-:Y:S04]  /*0330*/  BSSY.RECONVERGENT B0, `(.L_x_5) ;  /* 0x0000007000007945 */ /* 0x000fe80003800200 */
[----:B------:R-:W-:Y:S05]  /*0340*/  @!P1 BRA `(.L_x_6) ;  /* 0x0000000000149947 */ /* 0x000fea0003800000 */
[----:B01----:R-:W-:Y:S04]  /*0350*/  LDS R13, [R6] ;  /* 0x00000000060d7984 */ /* 0x003fe80000000800 */
[----:B------:R-:W0:Y:S02]  /*0360*/  LDS R8, [R6+0x4] ;  /* 0x0000040006087984 */ /* 0x000e240000000800 */
[----:B0-----:R-:W-:-:S13]  /*0370*/  ISETP.GT.AND P2, PT, R13, R8, PT ;  /* 0x000000080d00720c */ /* 0x001fda0003f44270 */
[----:B------:R2:W-:Y:S04]  /*0380*/  @P2 STS [R6], R8 ;  /* 0x0000000806002388 */ /* 0x0005e80000000800 */
[----:B------:R2:W-:Y:S02]  /*0390*/  @P2 STS [R6+0x4], R13 ;  /* 0x0000040d06002388 */ /* 0x0005e40000000800 */
.L_x_6:
[----:B------:R-:W-:Y:S05]  /*03a0*/  BSYNC.RECONVERGENT B0 ;  /* 0x0000000000007941 */ /* 0x000fea0003800200 */
.L_x_5:
[----:B------:R-:W-:Y:S01]  /*03b0*/  VIADD R7, R7, 0x4 ;  /* 0x0000000407077836 */ /* 0x000fe20000000000 */
[----:B------:R-:W-:Y:S04]  /*03c0*/  BAR.SYNC.DEFER_BLOCKING 0x0 ;  /* 0x0000000000007b1d */ /* 0x000fe80000010000 */
[----:B------:R-:W-:Y:S02]  /*03d0*/  ISETP.NE.AND P3, PT, R7, RZ, PT ;  /* 0x000000ff0700720c */ /* 0x000fe40003f65270 */
[----:B------:R-:W-:Y:S04]  /*03e0*/  BSSY.RECONVERGENT B0, `(.L_x_7) ;  /* 0x0000007000007945 */ /* 0x000fe80003800200 */
[----:B------:R-:W-:Y:S07]  /*03f0*/  @!P0 BRA `(.L_x_8) ;  /* 0x0000000000148947 */ /* 0x000fee0003800000 */
[----:B012---:R-:W-:Y:S04]  /*0400*/  LDS R13, [R6] ;  /* 0x00000000060d7984 */ /* 0x007fe80000000800 */
[----:B------:R-:W0:Y:S02]  /*0410*/  LDS R8, [R6+0x4] ;  /* 0x0000040006087984 */ /* 0x000e240000000800 */
[----:B0-----:R-:W-:-:S13]  /*0420*/  ISETP.GT.AND P2, PT, R13, R8, PT ;  /* 0x000000080d00720c */ /* 0x001fda0003f44270 */
[----:B------:R3:W-:Y:S04]  /*0430*/  @P2 STS [R6], R8 ;  /* 0x0000000806002388 */ /* 0x0007e80000000800 */
[----:B------:R3:W-:Y:S02]  /*0440*/  @P2 STS [R6+0x4], R13 ;  /* 0x0000040d06002388 */ /* 0x0007e40000000800 */
.L_x_8:
[----:B------:R-:W-:Y:S05]  /*0450*/  BSYNC.RECONVERGENT B0 ;  /* 0x0000000000007941 */ /* 0x000fea0003800200 */
.L_x_7:
[----:B------:R-:W-:Y:S06]  /*0460*/  BAR.SYNC.DEFER_BLOCKING 0x0 ;  /* 0x0000000000007b1d */ /* 0x000fec0000010000 */
[----:B------:R-:W-:Y:S05]  /*0470*/  @P3 BRA `(.L_x_9) ;  /* 0xfffffffc00643947 */ /* 0x000fea000383ffff */
.L_x_0:
[----:B------:R-:W-:-:S13]  /*0480*/  ISETP.NE.AND P0, PT, R9, RZ, PT ;  /* 0x000000ff0900720c */ /* 0x000fda0003f05270 */
[----:B------:R-:W-:Y:S05]  /*0490*/  @!P0 BRA `(.L_x_10) ;  /* 0x0000000000448947 */ /* 0x000fea0003800000 */
[----:B------:R-:W-:Y:S01]  /*04a0*/  ISETP.GE.AND P0, PT, R4, R5, PT ;  /* 0x000000050400720c */ /* 0x000fe20003f06270 */
[----:B------:R-:W-:-:S12]  /*04b0*/  IMAD.MOV R9, RZ, RZ, -R9 ;  /* 0x000000ffff097224 */ /* 0x000fd800078e0a09 */
.L_x_13:
[----:B----4-:R-:W-:Y:S01]  /*04c0*/  LOP3.LUT R4, R11, 0x1, R0, 0x48, !PT ;  /* 0x000000010b047812 */ /* 0x010fe200078e4800 */
[----:B------:R-:W-:Y:S03]  /*04d0*/  BSSY.RECONVERGENT B0, `(.L_x_11) ;  /* 0x0000008000007945 */ /* 0x000fe60003800200 */
[----:B------:R-:W-:-:S13]  /*04e0*/  ISETP.EQ.U32.OR P1, PT, R4, 0x1, P0 ;  /* 0x000000010400780c */ /* 0x000fda0000722470 */
[----:B------:R-:W-:Y:S05]  /*04f0*/  @P1 BRA `(.L_x_12) ;  /* 0x0000000000141947 */ /* 0x000fea0003800000 */
[----:B------:R-:W-:Y:S04]  /*0500*/  LDS R7, [R6] ;  /* 0x0000000006077984 */ /* 0x000fe80000000800 */
[----:B------:R-:W4:Y:S02]  /*0510*/  LDS R4, [R6+0x4] ;  /* 0x0000040006047984 */ /* 0x000f240000000800 */
[----:B----4-:R-:W-:-:S13]  /*0520*/  ISETP.GT.AND P1, PT, R7, R4, PT ;  /* 0x000000040700720c */ /* 0x010fda0003f24270 */
[----:B------:R4:W-:Y:S04]  /*0530*/  @P1 STS [R6], R4 ;  /* 0x0000000406001388 */ /* 0x0009e80000000800 */
[----:B------:R4:W-:Y:S02]  /*0540*/  @P1 STS [R6+0x4], R7 ;  /* 0x0000040706001388 */ /* 0x0009e40000000800 */
.L_x_12:
[----:B------:R-:W-:Y:S05]  /*0550*/  BSYNC.RECONVERGENT B0 ;  /* 0x0000000000007941 */ /* 0x000fea0003800200 */
.L_x_11:
[----:B------:R-:W-:Y:S01]  /*0560*/  VIADD R9, R9, 0x1 ;  /* 0x0000000109097836 */ /* 0x000fe20000000000 */
[----:B------:R-:W-:Y:S01]  /*0570*/  BAR.SYNC.DEFER_BLOCKING 0x0 ;  /* 0x0000000000007b1d */ /* 0x000fe20000010000 */
[----:B------:R-:W-:-:S03]  /*0580*/  VIADD R11, R11, 0x1 ;  /* 0x000000010b0b7836 */ /* 0x000fc60000000000 */
[----:B------:R-:W-:-:S13]  /*0590*/  ISETP.NE.AND P1, PT, R9, RZ, PT ;  /* 0x000000ff0900720c */ /* 0x000fda0003f25270 */
[----:B------:R-:W-:Y:S05]  /*05a0*/  @P1 BRA `(.L_x_13) ;  /* 0xfffffffc00c41947 */ /* 0x000fea000383ffff */
.L_x_10:
[----:B------:R-:W-:-:S13]  /*05b0*/  ISETP.GE.AND P0, PT, R0, R5, PT ;  /* 0x000000050000720c */ /* 0x000fda0003f06270 */
[----:B------:R-:W-:Y:S05]  /*05c0*/  @P0 EXIT ;  /* 0x000000000000094d */ /* 0x000fea0003800000 */
[----:B------:R-:W5:Y:S04]  /*05d0*/  LDS R5, [R6] ;  /* 0x0000000006057984 */ /* 0x000f680000000800 */
[----:B-----5:R-:W-:Y:S01]  /*05e0*/  STG.E desc[UR6][R2.64], R5 ;  /* 0x0000000502007986 */ /* 0x020fe2000c101906 */
[----:B------:R-:W-:Y:S05]  /*05f0*/  EXIT ;  /* 0x000000000000794d */ /* 0x000fea0003800000 */
.L_x_14:
[----:B------:R-:W-:-:S00]  /*0600*/  BRA `(.L_x_14) ;  /* 0xfffffffc00fc7947 */ /* 0x000fc0000383ffff */
[----:B------:R-:W-:-:S00]  /*0610*/  NOP ;  /* 0x0000000000007918 */ /* 0x000fc00000000000 */
        /* <DEDUP_REMOVED lines=14> */
.L_x_15:


//--------------------- .nv.shared._Z10sortChunksPii --------------------------
	.section	.nv.shared._Z10sortChunksPii,"aw",@nobits
	.sectionflags	@""
	.align	4
.nv.shared._Z10sortChunksPii:
	.zero		2048


//--------------------- .nv.shared.reserved.0     --------------------------
	.section	.nv.shared.reserved.0,"aw",@nobits
	.weak		__nv_reservedSMEM_offset_0_alias
	.size		__nv_reservedSMEM_offset_0_alias, 0, 64
	.other		__nv_reservedSMEM_offset_0_alias,@"STO_CUDA_RESERVED_SHARED STV_DEFAULT"
__nv_reservedSMEM_offset_0_alias:
	.zero		0
	.zero		64


//--------------------- .nv.constant0._Z10sortChunksPii --------------------------
	.section	.nv.constant0._Z10sortChunksPii,"a",@progbits
	.sectionflags	@""
	.align	4
.nv.constant0._Z10sortChunksPii:
	.zero		908


//--------------------- SYMBOLS --------------------------

	.type		.nv.reservedSmem.offset0,@object
	.size		.nv.reservedSmem.offset0,0x4
	.type		.nv.reservedSmem.cap,@object
	.size		.nv.reservedSmem.cap,0x4
